	.headerflags	@"EF_CUDA_TEXMODE_UNIFIED EF_CUDA_64BIT_ADDRESS EF_CUDA_ACCELERATORS EF_CUDA_SM90 EF_CUDA_VIRTUAL_SM(EF_CUDA_SM90)"
	.elftype	@"ET_EXEC"


//--------------------- .nv.info                  --------------------------
	.section	.nv.info,"",@"SHT_CUDA_INFO"
	.align	4


	//----- nvinfo : EIATTR_REGCOUNT
	.align		4
        /*0000*/ 	.byte	0x04, 0x2f
        /*0002*/ 	.short	(.L_3 - .L_2)
	.align		4
.L_2:
        /*0004*/ 	.word	index@(triton_poi_fused__native_batch_norm_legit_no_training_relu_4)
        /*0008*/ 	.word	0x00000012


	//----- nvinfo : EIATTR_MIN_STACK_SIZE
	.align		4
.L_3:
        /*000c*/ 	.byte	0x04, 0x12
        /*000e*/ 	.short	(.L_5 - .L_4)
	.align		4
.L_4:
        /*0010*/ 	.word	index@(triton_poi_fused__native_batch_norm_legit_no_training_relu_4)
        /*0014*/ 	.word	0x00000000


	//----- nvinfo : EIATTR_FRAME_SIZE
	.align		4
.L_5:
        /*0018*/ 	.byte	0x04, 0x11
        /*001a*/ 	.short	(.L_7 - .L_6)
	.align		4
.L_6:
        /*001c*/ 	.word	index@(triton_poi_fused__native_batch_norm_legit_no_training_relu_4)
        /*0020*/ 	.word	0x00000000


	//----- nvinfo : EIATTR_MIN_STACK_SIZE
	.align		4
.L_7:
        /*0024*/ 	.byte	0x04, 0x12
        /*0026*/ 	.short	(.L_9 - .L_8)
	.align		4
.L_8:
        /*0028*/ 	.word	index@(triton_poi_fused__native_batch_norm_legit_no_training_relu_4)
        /*002c*/ 	.word	0x00000000
.L_9:


//--------------------- .nv.info.triton_poi_fused__native_batch_norm_legit_no_training_relu_4 --------------------------
	.section	.nv.info.triton_poi_fused__native_batch_norm_legit_no_training_relu_4,"",@"SHT_CUDA_INFO"
	.sectionflags	@""
	.align	4


	//----- nvinfo : EIATTR_CUDA_API_VERSION
	.align		4
        /*0000*/ 	.byte	0x04, 0x37
        /*0002*/ 	.short	(.L_11 - .L_10)
.L_10:
        /*0004*/ 	.word	0x0000007c


	//----- nvinfo : EIATTR_KPARAM_INFO
	.align		4
.L_11:
        /*0008*/ 	.byte	0x04, 0x17
        /*000a*/ 	.short	(.L_13 - .L_12)
.L_12:
        /*000c*/ 	.word	0x00000000
        /*0010*/ 	.short	0x0006
        /*0012*/ 	.short	0x0030
        /*0014*/ 	.byte	0x00, 0xf0, 0x11, 0x00


	//----- nvinfo : EIATTR_KPARAM_INFO
	.align		4
.L_13:
        /*0018*/ 	.byte	0x04, 0x17
        /*001a*/ 	.short	(.L_15 - .L_14)
.L_14:
        /*001c*/ 	.word	0x00000000
        /*0020*/ 	.short	0x0005
        /*0022*/ 	.short	0x0028
        /*0024*/ 	.byte	0x00, 0xf4, 0x21, 0x00


	//----- nvinfo : EIATTR_KPARAM_INFO
	.align		4
.L_15:
        /*0028*/ 	.byte	0x04, 0x17
        /*002a*/ 	.short	(.L_17 - .L_16)
.L_16:
        /*002c*/ 	.word	0x00000000
        /*0030*/ 	.short	0x0004
        /*0032*/ 	.short	0x0020
        /*0034*/ 	.byte	0x00, 0xf4, 0x21, 0x00


	//----- nvinfo : EIATTR_KPARAM_INFO
	.align		4
.L_17:
        /*0038*/ 	.byte	0x04, 0x17
        /*003a*/ 	.short	(.L_19 - .L_18)
.L_18:
        /*003c*/ 	.word	0x00000000
        /*0040*/ 	.short	0x0003
        /*0042*/ 	.short	0x0018
        /*0044*/ 	.byte	0x00, 0xf4, 0x21, 0x00


	//----- nvinfo : EIATTR_KPARAM_INFO
	.align		4
.L_19:
        /*0048*/ 	.byte	0x04, 0x17
        /*004a*/ 	.short	(.L_21 - .L_20)
.L_20:
        /*004c*/ 	.word	0x00000000
        /*0050*/ 	.short	0x0002
        /*0052*/ 	.short	0x0010
        /*0054*/ 	.byte	0x00, 0xf4, 0x21, 0x00


	//----- nvinfo : EIATTR_KPARAM_INFO
	.align		4
.L_21:
        /*0058*/ 	.byte	0x04, 0x17
        /*005a*/ 	.short	(.L_23 - .L_22)
.L_22:
        /*005c*/ 	.word	0x00000000
        /*0060*/ 	.short	0x0001
        /*0062*/ 	.short	0x0008
        /*0064*/ 	.byte	0x00, 0xf4, 0x21, 0x00


	//----- nvinfo : EIATTR_KPARAM_INFO
	.align		4
.L_23:
        /*0068*/ 	.byte	0x04, 0x17
        /*006a*/ 	.short	(.L_25 - .L_24)
.L_24:
        /*006c*/ 	.word	0x00000000
        /*0070*/ 	.short	0x0000
        /*0072*/ 	.short	0x0000
        /*0074*/ 	.byte	0x00, 0xf4, 0x21, 0x00


	//----- nvinfo : EIATTR_SPARSE_MMA_MASK
	.align		4
.L_25:
        /*0078*/ 	.byte	0x03, 0x50
        /*007a*/ 	.short	0x0000


	//----- nvinfo : EIATTR_MAXREG_COUNT
	.align		4
        /*007c*/ 	.byte	0x03, 0x1b
        /*007e*/ 	.short	0x00ff


	//----- nvinfo : EIATTR_EXIT_INSTR_OFFSETS
	.align		4
        /*0080*/ 	.byte	0x04, 0x1c
        /*0082*/ 	.short	(.L_27 - .L_26)


	//   ....[0]....
.L_26:
        /*0084*/ 	.word	0x000003d0


	//----- nvinfo : EIATTR_REQNTID
	.align		4
.L_27:
        /*0088*/ 	.byte	0x04, 0x10
        /*008a*/ 	.short	(.L_29 - .L_28)
.L_28:
        /*008c*/ 	.word	0x00000100
        /*0090*/ 	.word	0x00000001
        /*0094*/ 	.word	0x00000001


	//----- nvinfo : EIATTR_CBANK_PARAM_SIZE
	.align		4
.L_29:
        /*0098*/ 	.byte	0x03, 0x19
        /*009a*/ 	.short	0x0034


	//----- nvinfo : EIATTR_PARAM_CBANK
	.align		4
        /*009c*/ 	.byte	0x04, 0x0a
        /*009e*/ 	.short	(.L_31 - .L_30)
	.align		4
.L_30:
        /*00a0*/ 	.word	index@(.nv.constant0.triton_poi_fused__native_batch_norm_legit_no_training_relu_4)
        /*00a4*/ 	.short	0x0210
        /*00a6*/ 	.short	0x0034


	//----- nvinfo : EIATTR_SW_WAR
	.align		4
.L_31:
        /*00a8*/ 	.byte	0x04, 0x36
        /*00aa*/ 	.short	(.L_33 - .L_32)
.L_32:
        /*00ac*/ 	.word	0x00000008
.L_33:


//--------------------- .nv.callgraph             --------------------------
	.section	.nv.callgraph,"",@"SHT_CUDA_CALLGRAPH"
	.align	4
	.sectionentsize	8
	.align		4
        /*0000*/ 	.word	0x00000000
	.align		4
        /*0004*/ 	.word	0xffffffff
	.align		4
        /*0008*/ 	.word	0x00000000
	.align		4
        /*000c*/ 	.word	0xfffffffe
	.align		4
        /*0010*/ 	.word	0x00000000
	.align		4
        /*0014*/ 	.word	0xfffffffd
	.align		4
        /*0018*/ 	.word	0x00000000
	.align		4
        /*001c*/ 	.word	0xfffffffc


//--------------------- .nv.constant4             --------------------------
	.section	.nv.constant4,"a",@progbits
	.align	8
	.align		8
.nv.constant4:
        /*0000*/ 	.dword	_$_str
	.align		8
        /*0008*/ 	.dword	_$_str_$_2


//--------------------- .text.triton_poi_fused__native_batch_norm_legit_no_training_relu_4 --------------------------
	.section	.text.triton_poi_fused__native_batch_norm_legit_no_training_relu_4,"ax",@progbits
	.align	128
        .global         triton_poi_fused__native_batch_norm_legit_no_training_relu_4
        .type           triton_poi_fused__native_batch_norm_legit_no_training_relu_4,@function
        .size           triton_poi_fused__native_batch_norm_legit_no_training_relu_4,(.L_x_1 - triton_poi_fused__native_batch_norm_legit_no_training_relu_4)
        .other          triton_poi_fused__native_batch_norm_legit_no_training_relu_4,@"STO_CUDA_ENTRY STV_DEFAULT"
triton_poi_fused__native_batch_norm_legit_no_training_relu_4:
.text.triton_poi_fused__native_batch_norm_legit_no_training_relu_4:
[----:B------:R-:W-:Y:S01]  /*0000*/  LDC R1, c[0x0][0x28] ;  /* 0x00000a00ff017b82 */ /* 0x000fe20000000800 */
[----:B------:R-:W1:Y:S07]  /*0010*/  S2R R0, SR_TID.X ;  /* 0x0000000000007919 */ /* 0x000e6e0000002100 */
[----:B------:R-:W2:Y:S01]  /*0020*/  LDC.64 R2, c[0x0][0x220] ;  /* 0x00008800ff027b82 */ /* 0x000ea20000000a00 */
[----:B------:R-:W-:Y:S01]  /*0030*/  ULDC.64 UR4, c[0x0][0x208] ;  /* 0x0000820000047ab9 */ /* 0x000fe20000000a00 */
[----:B------:R-:W3:Y:S06]  /*0040*/  S2R R7, SR_CTAID.X ;  /* 0x0000000000077919 */ /* 0x000eec0000002500 */
[----:B------:R-:W4:Y:S08]  /*0050*/  LDC.64 R8, c[0x0][0x228] ;  /* 0x00008a00ff087b82 */ /* 0x000f300000000a00 */
[----:B------:R-:W5:Y:S01]  /*0060*/  LDC.64 R10, c[0x0][0x230] ;  /* 0x00008c00ff0a7b82 */ /* 0x000f620000000a00 */
[----:B-1----:R-:W-:-:S02]  /*0070*/  SHF.L.U32 R0, R0, 0x1, RZ ;  /* 0x0000000100007819 */ /* 0x002fc400000006ff */
[----:B---3--:R-:W-:Y:S02]  /*0080*/  SHF.R.S32.HI R5, RZ, 0x16, R7 ;  /* 0x00000016ff057819 */ /* 0x008fe40000011407 */
[----:B------:R-:W-:Y:S02]  /*0090*/  LOP3.LUT R0, R0, 0x1fe, RZ, 0xc0, !PT ;  /* 0x000001fe00007812 */ /* 0x000fe400078ec0ff */
[----:B------:R-:W-:Y:S02]  /*00a0*/  SGXT R5, R5, 0x1 ;  /* 0x000000010505781a */ /* 0x000fe40000000200 */
[----:B------:R-:W-:Y:S02]  /*00b0*/  LEA R0, R7, R0, 0x9 ;  /* 0x0000000007007211 */ /* 0x000fe400078e48ff */
[----:B------:R-:W1:Y:S02]  /*00c0*/  LDC.64 R6, c[0x0][0x218] ;  /* 0x00008600ff067b82 */ /* 0x000e640000000a00 */
[----:B------:R-:W-:-:S04]  /*00d0*/  LEA.HI R5, R5, R0, RZ, 0x4 ;  /* 0x0000000005057211 */ /* 0x000fc800078f20ff */
[----:B------:R-:W-:-:S04]  /*00e0*/  LOP3.LUT R5, R5, 0xfffffff0, RZ, 0xc0, !PT ;  /* 0xfffffff005057812 */ /* 0x000fc800078ec0ff */
[----:B------:R-:W-:Y:S02]  /*00f0*/  IADD3 R13, R0, -R5, RZ ;  /* 0x80000005000d7210 */ /* 0x000fe40007ffe0ff */
[----:B------:R-:W3:Y:S03]  /*0100*/  LDC.64 R4, c[0x0][0x210] ;  /* 0x00008400ff047b82 */ /* 0x000ee60000000a00 */
[----:B--2---:R-:W-:-:S06]  /*0110*/  IMAD.WIDE R2, R13, 0x4, R2 ;  /* 0x000000040d027825 */ /* 0x004fcc00078e0202 */
[----:B------:R-:W2:Y:S01]  /*0120*/  LDG.E.EL.64 R2, desc[UR4][R2.64] ;  /* 0x0000000402027981 */ /* 0x000ea2000c2e1b00 */
[----:B-1----:R-:W-:-:S04]  /*0130*/  IMAD.WIDE R6, R13, 0x4, R6 ;  /* 0x000000040d067825 */ /* 0x002fc800078e0206 */
[C---:B----4-:R-:W-:Y:S02]  /*0140*/  IMAD.WIDE R8, R13.reuse, 0x4, R8 ;  /* 0x000000040d087825 */ /* 0x050fe400078e0208 */
[----:B------:R-:W4:Y:S02]  /*0150*/  LDG.E.EL.64 R6, desc[UR4][R6.64] ;  /* 0x0000000406067981 */ /* 0x000f24000c2e1b00 */
[----:B-----5:R-:W-:Y:S02]  /*0160*/  IMAD.WIDE R10, R13, 0x4, R10 ;  /* 0x000000040d0a7825 */ /* 0x020fe400078e020a */
[----:B------:R-:W5:Y:S02]  /*0170*/  LDG.E.EL.64 R8, desc[UR4][R8.64] ;  /* 0x0000000408087981 */ /* 0x000f64000c2e1b00 */
[----:B---3--:R-:W-:Y:S02]  /*0180*/  IMAD.WIDE R4, R0, 0x4, R4 ;  /* 0x0000000400047825 */ /* 0x008fe400078e0204 */
[----:B------:R-:W5:Y:S04]  /*0190*/  LDG.E.EL.64 R10, desc[UR4][R10.64] ;  /* 0x000000040a0a7981 */ /* 0x000f68000c2e1b00 */
[----:B------:R-:W4:Y:S01]  /*01a0*/  LDG.E.64 R4, desc[UR4][R4.64] ;  /* 0x0000000404047981 */ /* 0x000f22000c1e1b00 */
[----:B------:R-:W-:Y:S01]  /*01b0*/  HFMA2.MMA R14, -RZ, RZ, 1.625, 0 ;  /* 0x3e800000ff0e7435 */ /* 0x000fe200000001ff */
[----:B--2---:R-:W-:Y:S01]  /*01c0*/  FADD R2, R2, 9.9999997473787516356e-06 ;  /* 0x3727c5ac02027421 */ /* 0x004fe20000000000 */
[----:B------:R-:W-:-:S03]  /*01d0*/  FADD R3, R3, 9.9999997473787516356e-06 ;  /* 0x3727c5ac03037421 */ /* 0x000fc60000000000 */
[----:B------:R-:W1:Y:S08]  /*01e0*/  MUFU.SQRT R12, R2 ;  /* 0x00000002000c7308 */ /* 0x000e700000002000 */
[----:B------:R2:W3:Y:S01]  /*01f0*/  MUFU.SQRT R13, R3 ;  /* 0x00000003000d7308 */ /* 0x0004e20000002000 */
[C---:B-1----:R-:W-:Y:S02]  /*0200*/  FSETP.GT.AND P0, PT, R12.reuse, 8.50705917302346158658e+37, PT ;  /* 0x7e8000000c00780b */ /* 0x042fe40003f04000 */
[----:B------:R-:W-:Y:S01]  /*0210*/  FSETP.GEU.AND P2, PT, R12, 1.175494350822287508e-38, PT ;  /* 0x008000000c00780b */ /* 0x000fe20003f4e000 */
[----:B--2---:R-:W1:Y:S01]  /*0220*/  LDC.64 R2, c[0x0][0x238] ;  /* 0x00008e00ff027b82 */ /* 0x004e620000000a00 */
[----:B---3--:R-:W-:-:S02]  /*0230*/  FSETP.GT.AND P1, PT, R13, 8.50705917302346158658e+37, PT ;  /* 0x7e8000000d00780b */ /* 0x008fc40003f24000 */
[----:B------:R-:W-:-:S07]  /*0240*/  FSETP.GEU.AND P3, PT, R13, 1.175494350822287508e-38, PT ;  /* 0x008000000d00780b */ /* 0x000fce0003f6e000 */
[----:B------:R-:W-:-:S04]  /*0250*/  @P0 FMUL R12, R12, 0.25 ;  /* 0x3e8000000c0c0820 */ /* 0x000fc80000400000 */
[----:B------:R-:W-:Y:S01]  /*0260*/  @!P2 FMUL R12, R12, 16777216 ;  /* 0x4b8000000c0ca820 */ /* 0x000fe20000400000 */
[----:B------:R-:W-:-:S04]  /*0270*/  @P1 FMUL R13, R13, 0.25 ;  /* 0x3e8000000d0d1820 */ /* 0x000fc80000400000 */
[----:B------:R-:W-:Y:S01]  /*0280*/  @!P3 FMUL R13, R13, 16777216 ;  /* 0x4b8000000d0db820 */ /* 0x000fe20000400000 */
[----:B------:R-:W2:Y:S01]  /*0290*/  MUFU.RCP R12, R12 ;  /* 0x0000000c000c7308 */ /* 0x000ea20000001000 */
[----:B------:R-:W-:-:S07]  /*02a0*/  FSEL R15, R14, 1, P0 ;  /* 0x3f8000000e0f7808 */ /* 0x000fce0000000000 */
[----:B------:R-:W3:Y:S01]  /*02b0*/  MUFU.RCP R13, R13 ;  /* 0x0000000d000d7308 */ /* 0x000ee20000001000 */
[----:B------:R-:W-:Y:S01]  /*02c0*/  FSEL R14, R14, 1, P1 ;  /* 0x3f8000000e0e7808 */ /* 0x000fe20000800000 */
[----:B------:R-:W-:-:S04]  /*02d0*/  @!P2 FMUL R15, R15, 16777216 ;  /* 0x4b8000000f0fa820 */ /* 0x000fc80000400000 */
[----:B------:R-:W-:Y:S01]  /*02e0*/  @!P3 FMUL R14, R14, 16777216 ;  /* 0x4b8000000e0eb820 */ /* 0x000fe20000400000 */
[----:B----4-:R-:W-:Y:S01]  /*02f0*/  FADD R5, R5, -R7 ;  /* 0x8000000705057221 */ /* 0x010fe20000000000 */
[----:B------:R-:W-:Y:S01]  /*0300*/  FADD R4, R4, -R6 ;  /* 0x8000000604047221 */ /* 0x000fe20000000000 */
[----:B--2---:R-:W-:Y:S01]  /*0310*/  FMUL R15, R12, R15 ;  /* 0x0000000f0c0f7220 */ /* 0x004fe20000400000 */
[----:B---3--:R-:W-:-:S03]  /*0320*/  FMUL R14, R13, R14 ;  /* 0x0000000e0d0e7220 */ /* 0x008fc60000400000 */
[----:B------:R-:W-:Y:S01]  /*0330*/  FMUL R15, R4, R15 ;  /* 0x0000000f040f7220 */ /* 0x000fe20000400000 */
[----:B------:R-:W-:-:S03]  /*0340*/  FMUL R14, R5, R14 ;  /* 0x0000000e050e7220 */ /* 0x000fc60000400000 */
[----:B-----5:R-:W-:Y:S01]  /*0350*/  FFMA R8, R8, R15, R10 ;  /* 0x0000000f08087223 */ /* 0x020fe2000000000a */
[----:B------:R-:W-:-:S04]  /*0360*/  FFMA R9, R9, R14, R11 ;  /* 0x0000000e09097223 */ /* 0x000fc8000000000b */
[----:B------:R-:W-:Y:S02]  /*0370*/  FSETP.GEU.AND P0, PT, R8, RZ, PT ;  /* 0x000000ff0800720b */ /* 0x000fe40003f0e000 */
[C---:B------:R-:W-:Y:S01]  /*0380*/  FSETP.GEU.AND P1, PT, R9.reuse, RZ, PT ;  /* 0x000000ff0900720b */ /* 0x040fe20003f2e000 */
[----:B-1----:R-:W-:Y:S01]  /*0390*/  IMAD.WIDE R2, R0, 0x4, R2 ;  /* 0x0000000400027825 */ /* 0x002fe200078e0202 */
[----:B------:R-:W-:Y:S02]  /*03a0*/  FSEL R8, R8, RZ, P0 ;  /* 0x000000ff08087208 */ /* 0x000fe40000000000 */
[----:B------:R-:W-:-:S05]  /*03b0*/  FSEL R9, R9, RZ, P1 ;  /* 0x000000ff09097208 */ /* 0x000fca0000800000 */
[----:B------:R-:W-:Y:S01]  /*03c0*/  STG.E.64 desc[UR4][R2.64], R8 ;  /* 0x0000000802007986 */ /* 0x000fe2000c101b04 */
[----:B------:R-:W-:Y:S05]  /*03d0*/  EXIT ;  /* 0x000000000000794d */ /* 0x000fea0003800000 */
.L_x_0:
[----:B------:R-:W-:-:S00]  /*03e0*/  BRA `(.L_x_0) ;  /* 0xfffffffc00fc7947 */ /* 0x000fc0000383ffff */
[----:B------:R-:W-:-:S00]  /*03f0*/  NOP ;  /* 0x0000000000007918 */ /* 0x000fc00000000000 */
        /* <DEDUP_REMOVED lines=8> */
.L_x_1:


//--------------------- .nv.global.init           --------------------------
	.section	.nv.global.init,"aw",@progbits
.nv.global.init:
	.type		_$_str,@object
	.size		_$_str,(_$_str_$_2 - _$_str)
_$_str:
        /*0000*/ 	.byte	0x5f, 0x5f, 0x43, 0x55, 0x44, 0x41, 0x5f, 0x46, 0x54, 0x5a, 0x00
	.type		_$_str_$_2,@object
	.size		_$_str_$_2,(.L_1 - _$_str_$_2)
_$_str_$_2:
        /*000b*/ 	.byte	0x5f, 0x5f, 0x43, 0x55, 0x44, 0x41, 0x5f, 0x50, 0x52, 0x45, 0x43, 0x5f, 0x53, 0x51, 0x52, 0x54
        /*001b*/ 	.byte	0x00
.L_1:


//--------------------- .nv.constant0.triton_poi_fused__native_batch_norm_legit_no_training_relu_4 --------------------------
	.section	.nv.constant0.triton_poi_fused__native_batch_norm_legit_no_training_relu_4,"a",@progbits
	.sectionflags	@""
	.align	4
.nv.constant0.triton_poi_fused__native_batch_norm_legit_no_training_relu_4:
	.zero		580
